//
// Generated by NVIDIA NVVM Compiler
//
// Compiler Build ID: CL-36424714
// Cuda compilation tools, release 13.0, V13.0.88
// Based on NVVM 20.0.0
//

.version 9.0
.target sm_100
.address_size 64

	// .globl	add_vectors_kernel

.visible .entry add_vectors_kernel(
	.param .u64 .ptr .align 1 add_vectors_kernel_param_0,
	.param .u64 .ptr .align 1 add_vectors_kernel_param_1,
	.param .u64 .ptr .align 1 add_vectors_kernel_param_2,
	.param .u32 add_vectors_kernel_param_3
)
{
	.reg .pred 	%p<2>;
	.reg .b32 	%r<6>;
	.reg .b32 	%f<4>;
	.reg .b64 	%rd<11>;

	ld.param.u64 	%rd1, [add_vectors_kernel_param_0];
	ld.param.u64 	%rd2, [add_vectors_kernel_param_1];
	ld.param.u64 	%rd3, [add_vectors_kernel_param_2];
	ld.param.u32 	%r2, [add_vectors_kernel_param_3];
	mov.u32 	%r3, %ctaid.x;
	mov.u32 	%r4, %ntid.x;
	mov.u32 	%r5, %tid.x;
	mad.lo.s32 	%r1, %r3, %r4, %r5;
	setp.ge.s32 	%p1, %r1, %r2;
	@%p1 bra 	$L__BB0_2;
	cvta.to.global.u64 	%rd4, %rd1;
	cvta.to.global.u64 	%rd5, %rd2;
	cvta.to.global.u64 	%rd6, %rd3;
	mul.wide.s32 	%rd7, %r1, 4;
	add.s64 	%rd8, %rd4, %rd7;
	ld.global.f32 	%f1, [%rd8];
	add.s64 	%rd9, %rd5, %rd7;
	ld.global.f32 	%f2, [%rd9];
	add.f32 	%f3, %f1, %f2;
	add.s64 	%rd10, %rd6, %rd7;
	st.global.f32 	[%rd10], %f3;
$L__BB0_2:
	ret;

}


// ===== COMPILED SASS (sm_100) =====

	.target	sm_100

	.elftype	@"ET_EXEC"


//--------------------- .note.nv.tkinfo           --------------------------
	.section	.note.nv.tkinfo,"",@"SHT_NOTE"
	.sectionflags	@"SHF_NOTE_NV_TKINFO"
	.tkinfo
        /*0018*/ 	.word	0x00000002
        /*0030*/ 	.string	""
        /*0030*/ 	.string	"ptxas"
        /*0030*/ 	.string	"Cuda compilation tools, release 13.0, V13.0.88"
        /*0030*/ 	.string	"Build cuda_13.0.r13.0/compiler.36424714_0"
        /*0030*/ 	.string	"-arch sm_100 -m 64 "



//--------------------- .note.nv.cuinfo           --------------------------
	.section	.note.nv.cuinfo,"",@"SHT_NOTE"
	.sectionflags	@"SHF_NOTE_NV_CUINFO"
        /*0018*/ 	.short	0x0002
        /*001a*/ 	.short	0x0064
        /*001c*/ 	.short	0x0082
	.zero		2


//--------------------- .nv.info                  --------------------------
	.section	.nv.info,"",@"SHT_CUDA_INFO"
	.align	4


	//----- nvinfo : EIATTR_REGCOUNT
	.align		4
        /*0000*/ 	.byte	0x04, 0x2f
        /*0002*/ 	.short	(.L_1 - .L_0)
	.align		4
.L_0:
        /*0004*/ 	.word	index@(add_vectors_kernel)
        /*0008*/ 	.word	0x0000000c


	//----- nvinfo : EIATTR_FRAME_SIZE
	.align		4
.L_1:
        /*000c*/ 	.byte	0x04, 0x11
        /*000e*/ 	.short	(.L_3 - .L_2)
	.align		4
.L_2:
        /*0010*/ 	.word	index@(add_vectors_kernel)
        /*0014*/ 	.word	0x00000000


	//----- nvinfo : EIATTR_MIN_STACK_SIZE
	.align		4
.L_3:
        /*0018*/ 	.byte	0x04, 0x12
        /*001a*/ 	.short	(.L_5 - .L_4)
	.align		4
.L_4:
        /*001c*/ 	.word	index@(add_vectors_kernel)
        /*0020*/ 	.word	0x00000000
.L_5:


//--------------------- .nv.compat                --------------------------
	.section	.nv.compat,"",@"SHT_CUDA_COMPAT_INFO"
	.align	4
        /*0000*/ 	.byte	0x02, 0x09, 0x00, 0x00, 0x02, 0x02, 0x01, 0x00, 0x02, 0x05, 0x05, 0x00, 0x03, 0x07, 0x01, 0x01
        /*0010*/ 	.byte	0x02, 0x03, 0x00, 0x00, 0x02, 0x06, 0x01, 0x00, 0x04, 0x0b, 0x08, 0x00, 0x09, 0x00, 0x00, 0x00
        /*0020*/ 	.byte	0x00, 0x00, 0x00, 0x00


//--------------------- .nv.info.add_vectors_kernel --------------------------
	.section	.nv.info.add_vectors_kernel,"",@"SHT_CUDA_INFO"
	.sectionflags	@""
	.align	4


	//----- nvinfo : EIATTR_CUDA_API_VERSION
	.align		4
        /*0000*/ 	.byte	0x04, 0x37
        /*0002*/ 	.short	(.L_7 - .L_6)
.L_6:
        /*0004*/ 	.word	0x00000082


	//----- nvinfo : EIATTR_KPARAM_INFO
	.align		4
.L_7:
        /*0008*/ 	.byte	0x04, 0x17
        /*000a*/ 	.short	(.L_9 - .L_8)
.L_8:
        /*000c*/ 	.word	0x00000000
        /*0010*/ 	.short	0x0003
        /*0012*/ 	.short	0x0018
        /*0014*/ 	.byte	0x00, 0xf0, 0x11, 0x00


	//----- nvinfo : EIATTR_KPARAM_INFO
	.align		4
.L_9:
        /*0018*/ 	.byte	0x04, 0x17
        /*001a*/ 	.short	(.L_11 - .L_10)
.L_10:
        /*001c*/ 	.word	0x00000000
        /*0020*/ 	.short	0x0002
        /*0022*/ 	.short	0x0010
        /*0024*/ 	.byte	0x00, 0xf5, 0x21, 0x00


	//----- nvinfo : EIATTR_KPARAM_INFO
	.align		4
.L_11:
        /*0028*/ 	.byte	0x04, 0x17
        /*002a*/ 	.short	(.L_13 - .L_12)
.L_12:
        /*002c*/ 	.word	0x00000000
        /*0030*/ 	.short	0x0001
        /*0032*/ 	.short	0x0008
        /*0034*/ 	.byte	0x00, 0xf5, 0x21, 0x00


	//----- nvinfo : EIATTR_KPARAM_INFO
	.align		4
.L_13:
        /*0038*/ 	.byte	0x04, 0x17
        /*003a*/ 	.short	(.L_15 - .L_14)
.L_14:
        /*003c*/ 	.word	0x00000000
        /*0040*/ 	.short	0x0000
        /*0042*/ 	.short	0x0000
        /*0044*/ 	.byte	0x00, 0xf5, 0x21, 0x00


	//----- nvinfo : EIATTR_SPARSE_MMA_MASK
	.align		4
.L_15:
        /*0048*/ 	.byte	0x03, 0x50
        /*004a*/ 	.short	0x0000


	//----- nvinfo : EIATTR_MAXREG_COUNT
	.align		4
        /*004c*/ 	.byte	0x03, 0x1b
        /*004e*/ 	.short	0x00ff


	//----- nvinfo : EIATTR_MERCURY_ISA_VERSION
	.align		4
        /*0050*/ 	.byte	0x03, 0x5f
        /*0052*/ 	.short	0x0101


	//----- nvinfo : EIATTR_VRC_CTA_INIT_COUNT
	.align		4
        /*0054*/ 	.byte	0x02, 0x4a
	.zero		1
	.zero		1


	//----- nvinfo : EIATTR_EXIT_INSTR_OFFSETS
	.align		4
        /*0058*/ 	.byte	0x04, 0x1c
        /*005a*/ 	.short	(.L_17 - .L_16)


	//   ....[0]....
.L_16:
        /*005c*/ 	.word	0x00000070


	//   ....[1]....
        /*0060*/ 	.word	0x00000130


	//----- nvinfo : EIATTR_CBANK_PARAM_SIZE
	.align		4
.L_17:
        /*0064*/ 	.byte	0x03, 0x19
        /*0066*/ 	.short	0x001c


	//----- nvinfo : EIATTR_PARAM_CBANK
	.align		4
        /*0068*/ 	.byte	0x04, 0x0a
        /*006a*/ 	.short	(.L_19 - .L_18)
	.align		4
.L_18:
        /*006c*/ 	.word	index@(.nv.constant0.add_vectors_kernel)
        /*0070*/ 	.short	0x0380
        /*0072*/ 	.short	0x001c


	//----- nvinfo : EIATTR_SW_WAR
	.align		4
.L_19:
        /*0074*/ 	.byte	0x04, 0x36
        /*0076*/ 	.short	(.L_21 - .L_20)
.L_20:
        /*0078*/ 	.word	0x00000008
.L_21:


//--------------------- .nv.callgraph             --------------------------
	.section	.nv.callgraph,"",@"SHT_CUDA_CALLGRAPH"
	.align	4
	.sectionentsize	8
	.align		4
        /*0000*/ 	.word	0x00000000
	.align		4
        /*0004*/ 	.word	0xffffffff
	.align		4
        /*0008*/ 	.word	0x00000000
	.align		4
        /*000c*/ 	.word	0xfffffffe
	.align		4
        /*0010*/ 	.word	0x00000000
	.align		4
        /*0014*/ 	.word	0xfffffffd
	.align		4
        /*0018*/ 	.word	0x00000000
	.align		4
        /*001c*/ 	.word	0xfffffffc


//--------------------- .text.add_vectors_kernel  --------------------------
	.section	.text.add_vectors_kernel,"ax",@progbits
	.align	128
        .global         add_vectors_kernel
        .type           add_vectors_kernel,@function
        .size           add_vectors_kernel,(.L_x_1 - add_vectors_kernel)
        .other          add_vectors_kernel,@"STO_CUDA_ENTRY STV_DEFAULT"
add_vectors_kernel:
.text.add_vectors_kernel:
[----:B------:R-:W-:Y:S01]  /*0000*/  LDC R1, c[0x0][0x37c] ;  /* 0x0000df00ff017b82 */ /* 0x000fe20000000800 */
[----:B------:R-:W0:Y:S07]  /*0010*/  S2R R0, SR_TID.X ;  /* 0x0000000000007919 */ /* 0x000e2e0000002100 */
[----:B------:R-:W0:Y:S01]  /*0020*/  S2UR UR4, SR_CTAID.X ;  /* 0x00000000000479c3 */ /* 0x000e220000002500 */
[----:B------:R-:W1:Y:S07]  /*0030*/  LDCU UR5, c[0x0][0x398] ;  /* 0x00007300ff0577ac */ /* 0x000e6e0008000800 */
[----:B------:R-:W0:Y:S02]  /*0040*/  LDC R9, c[0x0][0x360] ;  /* 0x0000d800ff097b82 */ /* 0x000e240000000800 */
[----:B0-----:R-:W-:-:S05]  /*0050*/  IMAD R9, R9, UR4, R0 ;  /* 0x0000000409097c24 */ /* 0x001fca000f8e0200 */
[----:B-1----:R-:W-:-:S13]  /*0060*/  ISETP.GE.AND P0, PT, R9, UR5, PT ;  /* 0x0000000509007c0c */ /* 0x002fda000bf06270 */
[----:B------:R-:W-:Y:S05]  /*0070*/  @P0 EXIT ;  /* 0x000000000000094d */ /* 0x000fea0003800000 */
[----:B------:R-:W0:Y:S01]  /*0080*/  LDC.64 R2, c[0x0][0x380] ;  /* 0x0000e000ff027b82 */ /* 0x000e220000000a00 */
[----:B------:R-:W1:Y:S07]  /*0090*/  LDCU.64 UR4, c[0x0][0x358] ;  /* 0x00006b00ff0477ac */ /* 0x000e6e0008000a00 */
[----:B------:R-:W2:Y:S08]  /*00a0*/  LDC.64 R4, c[0x0][0x388] ;  /* 0x0000e200ff047b82 */ /* 0x000eb00000000a00 */
[----:B------:R-:W3:Y:S01]  /*00b0*/  LDC.64 R6, c[0x0][0x390] ;  /* 0x0000e400ff067b82 */ /* 0x000ee20000000a00 */
[----:B0-----:R-:W-:-:S06]  /*00c0*/  IMAD.WIDE R2, R9, 0x4, R2 ;  /* 0x0000000409027825 */ /* 0x001fcc00078e0202 */
[----:B-1----:R-:W4:Y:S01]  /*00d0*/  LDG.E R2, desc[UR4][R2.64] ;  /* 0x0000000402027981 */ /* 0x002f22000c1e1900 */
[----:B--2---:R-:W-:-:S06]  /*00e0*/  IMAD.WIDE R4, R9, 0x4, R4 ;  /* 0x0000000409047825 */ /* 0x004fcc00078e0204 */
[----:B------:R-:W4:Y:S01]  /*00f0*/  LDG.E R5, desc[UR4][R4.64] ;  /* 0x0000000404057981 */ /* 0x000f22000c1e1900 */
[----:B---3--:R-:W-:-:S04]  /*0100*/  IMAD.WIDE R6, R9, 0x4, R6 ;  /* 0x0000000409067825 */ /* 0x008fc800078e0206 */
[----:B----4-:R-:W-:-:S05]  /*0110*/  FADD R9, R2, R5 ;  /* 0x0000000502097221 */ /* 0x010fca0000000000 */
[----:B------:R-:W-:Y:S01]  /*0120*/  STG.E desc[UR4][R6.64], R9 ;  /* 0x0000000906007986 */ /* 0x000fe2000c101904 */
[----:B------:R-:W-:Y:S05]  /*0130*/  EXIT ;  /* 0x000000000000794d */ /* 0x000fea0003800000 */
.L_x_0:
[----:B------:R-:W-:-:S00]  /*0140*/  BRA `(.L_x_0) ;  /* 0xfffffffc00fc7947 */ /* 0x000fc0000383ffff */
[----:B------:R-:W-:-:S00]  /*0150*/  NOP ;  /* 0x0000000000007918 */ /* 0x000fc00000000000 */
        /* <DEDUP_REMOVED lines=10> */
.L_x_1:


//--------------------- .nv.shared.reserved.0     --------------------------
	.section	.nv.shared.reserved.0,"aw",@nobits
	.weak		__nv_reservedSMEM_offset_0_alias
	.size		__nv_reservedSMEM_offset_0_alias, 0, 64
	.other		__nv_reservedSMEM_offset_0_alias,@"STO_CUDA_RESERVED_SHARED STV_DEFAULT"
__nv_reservedSMEM_offset_0_alias:
	.zero		0
	.zero		64


//--------------------- .nv.constant0.add_vectors_kernel --------------------------
	.section	.nv.constant0.add_vectors_kernel,"a",@progbits
	.sectionflags	@""
	.align	4
.nv.constant0.add_vectors_kernel:
	.zero		924


//--------------------- SYMBOLS --------------------------

	.type		.nv.reservedSmem.offset0,@object
	.size		.nv.reservedSmem.offset0,0x4
